	.headerflags	@"EF_CUDA_TEXMODE_UNIFIED EF_CUDA_64BIT_ADDRESS EF_CUDA_ACCELERATORS EF_CUDA_SM90 EF_CUDA_VIRTUAL_SM(EF_CUDA_SM90)"
	.elftype	@"ET_EXEC"


//--------------------- .nv.info                  --------------------------
	.section	.nv.info,"",@"SHT_CUDA_INFO"
	.align	4


	//----- nvinfo : EIATTR_REGCOUNT
	.align		4
        /*0000*/ 	.byte	0x04, 0x2f
        /*0002*/ 	.short	(.L_1 - .L_0)
	.align		4
.L_0:
        /*0004*/ 	.word	index@(triton_poi_fused_add_clone_6)
        /*0008*/ 	.word	0x0000000c


	//----- nvinfo : EIATTR_MIN_STACK_SIZE
	.align		4
.L_1:
        /*000c*/ 	.byte	0x04, 0x12
        /*000e*/ 	.short	(.L_3 - .L_2)
	.align		4
.L_2:
        /*0010*/ 	.word	index@(triton_poi_fused_add_clone_6)
        /*0014*/ 	.word	0x00000000


	//----- nvinfo : EIATTR_FRAME_SIZE
	.align		4
.L_3:
        /*0018*/ 	.byte	0x04, 0x11
        /*001a*/ 	.short	(.L_5 - .L_4)
	.align		4
.L_4:
        /*001c*/ 	.word	index@(triton_poi_fused_add_clone_6)
        /*0020*/ 	.word	0x00000000


	//----- nvinfo : EIATTR_MIN_STACK_SIZE
	.align		4
.L_5:
        /*0024*/ 	.byte	0x04, 0x12
        /*0026*/ 	.short	(.L_7 - .L_6)
	.align		4
.L_6:
        /*0028*/ 	.word	index@(triton_poi_fused_add_clone_6)
        /*002c*/ 	.word	0x00000000
.L_7:


//--------------------- .nv.info.triton_poi_fused_add_clone_6 --------------------------
	.section	.nv.info.triton_poi_fused_add_clone_6,"",@"SHT_CUDA_INFO"
	.sectionflags	@""
	.align	4


	//----- nvinfo : EIATTR_CUDA_API_VERSION
	.align		4
        /*0000*/ 	.byte	0x04, 0x37
        /*0002*/ 	.short	(.L_9 - .L_8)
.L_8:
        /*0004*/ 	.word	0x0000007c


	//----- nvinfo : EIATTR_KPARAM_INFO
	.align		4
.L_9:
        /*0008*/ 	.byte	0x04, 0x17
        /*000a*/ 	.short	(.L_11 - .L_10)
.L_10:
        /*000c*/ 	.word	0x00000000
        /*0010*/ 	.short	0x0003
        /*0012*/ 	.short	0x0018
        /*0014*/ 	.byte	0x00, 0xf0, 0x11, 0x00


	//----- nvinfo : EIATTR_KPARAM_INFO
	.align		4
.L_11:
        /*0018*/ 	.byte	0x04, 0x17
        /*001a*/ 	.short	(.L_13 - .L_12)
.L_12:
        /*001c*/ 	.word	0x00000000
        /*0020*/ 	.short	0x0002
        /*0022*/ 	.short	0x0010
        /*0024*/ 	.byte	0x00, 0xf4, 0x21, 0x00


	//----- nvinfo : EIATTR_KPARAM_INFO
	.align		4
.L_13:
        /*0028*/ 	.byte	0x04, 0x17
        /*002a*/ 	.short	(.L_15 - .L_14)
.L_14:
        /*002c*/ 	.word	0x00000000
        /*0030*/ 	.short	0x0001
        /*0032*/ 	.short	0x0008
        /*0034*/ 	.byte	0x00, 0xf4, 0x21, 0x00


	//----- nvinfo : EIATTR_KPARAM_INFO
	.align		4
.L_15:
        /*0038*/ 	.byte	0x04, 0x17
        /*003a*/ 	.short	(.L_17 - .L_16)
.L_16:
        /*003c*/ 	.word	0x00000000
        /*0040*/ 	.short	0x0000
        /*0042*/ 	.short	0x0000
        /*0044*/ 	.byte	0x00, 0xf4, 0x21, 0x00


	//----- nvinfo : EIATTR_SPARSE_MMA_MASK
	.align		4
.L_17:
        /*0048*/ 	.byte	0x03, 0x50
        /*004a*/ 	.short	0x0000


	//----- nvinfo : EIATTR_MAXREG_COUNT
	.align		4
        /*004c*/ 	.byte	0x03, 0x1b
        /*004e*/ 	.short	0x00ff


	//----- nvinfo : EIATTR_EXIT_INSTR_OFFSETS
	.align		4
        /*0050*/ 	.byte	0x04, 0x1c
        /*0052*/ 	.short	(.L_19 - .L_18)


	//   ....[0]....
.L_18:
        /*0054*/ 	.word	0x00000170


	//----- nvinfo : EIATTR_REQNTID
	.align		4
.L_19:
        /*0058*/ 	.byte	0x04, 0x10
        /*005a*/ 	.short	(.L_21 - .L_20)
.L_20:
        /*005c*/ 	.word	0x00000080
        /*0060*/ 	.word	0x00000001
        /*0064*/ 	.word	0x00000001


	//----- nvinfo : EIATTR_CBANK_PARAM_SIZE
	.align		4
.L_21:
        /*0068*/ 	.byte	0x03, 0x19
        /*006a*/ 	.short	0x001c


	//----- nvinfo : EIATTR_PARAM_CBANK
	.align		4
        /*006c*/ 	.byte	0x04, 0x0a
        /*006e*/ 	.short	(.L_23 - .L_22)
	.align		4
.L_22:
        /*0070*/ 	.word	index@(.nv.constant0.triton_poi_fused_add_clone_6)
        /*0074*/ 	.short	0x0210
        /*0076*/ 	.short	0x001c


	//----- nvinfo : EIATTR_SW_WAR
	.align		4
.L_23:
        /*0078*/ 	.byte	0x04, 0x36
        /*007a*/ 	.short	(.L_25 - .L_24)
.L_24:
        /*007c*/ 	.word	0x00000008
.L_25:


//--------------------- .nv.callgraph             --------------------------
	.section	.nv.callgraph,"",@"SHT_CUDA_CALLGRAPH"
	.align	4
	.sectionentsize	8
	.align		4
        /*0000*/ 	.word	0x00000000
	.align		4
        /*0004*/ 	.word	0xffffffff
	.align		4
        /*0008*/ 	.word	0x00000000
	.align		4
        /*000c*/ 	.word	0xfffffffe
	.align		4
        /*0010*/ 	.word	0x00000000
	.align		4
        /*0014*/ 	.word	0xfffffffd
	.align		4
        /*0018*/ 	.word	0x00000000
	.align		4
        /*001c*/ 	.word	0xfffffffc


//--------------------- .text.triton_poi_fused_add_clone_6 --------------------------
	.section	.text.triton_poi_fused_add_clone_6,"ax",@progbits
	.align	128
        .global         triton_poi_fused_add_clone_6
        .type           triton_poi_fused_add_clone_6,@function
        .size           triton_poi_fused_add_clone_6,(.L_x_1 - triton_poi_fused_add_clone_6)
        .other          triton_poi_fused_add_clone_6,@"STO_CUDA_ENTRY STV_DEFAULT"
triton_poi_fused_add_clone_6:
.text.triton_poi_fused_add_clone_6:
[----:B------:R-:W-:Y:S01]  /*0000*/  LDC R1, c[0x0][0x28] ;  /* 0x00000a00ff017b82 */ /* 0x000fe20000000800 */
[----:B------:R-:W1:Y:S07]  /*0010*/  S2R R0, SR_TID.X ;  /* 0x0000000000007919 */ /* 0x000e6e0000002100 */
[----:B------:R-:W2:Y:S01]  /*0020*/  LDC.64 R4, c[0x0][0x218] ;  /* 0x00008600ff047b82 */ /* 0x000ea20000000a00 */
[----:B------:R-:W-:Y:S01]  /*0030*/  ULDC.64 UR4, c[0x0][0x208] ;  /* 0x0000820000047ab9 */ /* 0x000fe20000000a00 */
[----:B------:R-:W3:Y:S06]  /*0040*/  S2R R9, SR_CTAID.X ;  /* 0x0000000000097919 */ /* 0x000eec0000002500 */
[----:B------:R-:W4:Y:S01]  /*0050*/  LDC.64 R2, c[0x0][0x210] ;  /* 0x00008400ff027b82 */ /* 0x000f220000000a00 */
[----:B-1----:R-:W-:-:S05]  /*0060*/  LOP3.LUT R0, R0, 0x7f, RZ, 0xc0, !PT ;  /* 0x0000007f00007812 */ /* 0x002fca00078ec0ff */
[----:B---3--:R-:W-:-:S04]  /*0070*/  IMAD R9, R9, 0x80, R0 ;  /* 0x0000008009097824 */ /* 0x008fc800078e0200 */
[----:B--2---:R-:W-:Y:S01]  /*0080*/  IMAD.WIDE R4, R9, 0x4, R4 ;  /* 0x0000000409047825 */ /* 0x004fe200078e0204 */
[----:B------:R-:W-:-:S04]  /*0090*/  SHF.R.S32.HI R0, RZ, 0x1f, R9 ;  /* 0x0000001fff007819 */ /* 0x000fc80000011409 */
[----:B------:R-:W-:Y:S01]  /*00a0*/  LEA.HI R0, R0, R9, RZ, 0xd ;  /* 0x0000000900007211 */ /* 0x000fe200078f68ff */
[----:B------:R-:W2:Y:S03]  /*00b0*/  LDG.E R5, desc[UR4][R4.64] ;  /* 0x0000000404057981 */ /* 0x000ea6000c1e1900 */
[C---:B------:R-:W-:Y:S02]  /*00c0*/  SHF.L.U32 R6, R0.reuse, 0x1, RZ ;  /* 0x0000000100067819 */ /* 0x040fe400000006ff */
[----:B------:R-:W-:Y:S02]  /*00d0*/  LOP3.LUT R0, R0, 0xffffe000, RZ, 0xc0, !PT ;  /* 0xffffe00000007812 */ /* 0x000fe400078ec0ff */
[----:B------:R-:W-:-:S04]  /*00e0*/  LOP3.LUT R6, R6, 0xffffc000, RZ, 0xc0, !PT ;  /* 0xffffc00006067812 */ /* 0x000fc800078ec0ff */
[----:B------:R-:W-:-:S05]  /*00f0*/  IADD3 R0, R6, R9, -R0 ;  /* 0x0000000906007210 */ /* 0x000fca0007ffe800 */
[----:B------:R-:W-:-:S04]  /*0100*/  VIADD R7, R0, 0x2000 ;  /* 0x0000200000077836 */ /* 0x000fc80000000000 */
[----:B----4-:R-:W-:Y:S02]  /*0110*/  IMAD.WIDE R2, R7, 0x4, R2 ;  /* 0x0000000407027825 */ /* 0x010fe400078e0202 */
[----:B------:R-:W1:Y:S04]  /*0120*/  LDC.64 R6, c[0x0][0x220] ;  /* 0x00008800ff067b82 */ /* 0x000e680000000a00 */
[----:B------:R-:W2:Y:S01]  /*0130*/  LDG.E R2, desc[UR4][R2.64] ;  /* 0x0000000402027981 */ /* 0x000ea2000c1e1900 */
[----:B-1----:R-:W-:-:S04]  /*0140*/  IMAD.WIDE R6, R9, 0x4, R6 ;  /* 0x0000000409067825 */ /* 0x002fc800078e0206 */
[----:B--2---:R-:W-:-:S05]  /*0150*/  FADD R9, R2, R5 ;  /* 0x0000000502097221 */ /* 0x004fca0000000000 */
[----:B------:R-:W-:Y:S01]  /*0160*/  STG.E desc[UR4][R6.64], R9 ;  /* 0x0000000906007986 */ /* 0x000fe2000c101904 */
[----:B------:R-:W-:Y:S05]  /*0170*/  EXIT ;  /* 0x000000000000794d */ /* 0x000fea0003800000 */
.L_x_0:
[----:B------:R-:W-:-:S00]  /*0180*/  BRA `(.L_x_0) ;  /* 0xfffffffc00fc7947 */ /* 0x000fc0000383ffff */
[----:B------:R-:W-:-:S00]  /*0190*/  NOP ;  /* 0x0000000000007918 */ /* 0x000fc00000000000 */
        /* <DEDUP_REMOVED lines=14> */
.L_x_1:


//--------------------- .nv.constant0.triton_poi_fused_add_clone_6 --------------------------
	.section	.nv.constant0.triton_poi_fused_add_clone_6,"a",@progbits
	.sectionflags	@""
	.align	4
.nv.constant0.triton_poi_fused_add_clone_6:
	.zero		556
